	.headerflags	@"EF_CUDA_TEXMODE_UNIFIED EF_CUDA_64BIT_ADDRESS EF_CUDA_ACCELERATORS EF_CUDA_SM90 EF_CUDA_VIRTUAL_SM(EF_CUDA_SM90)"
	.elftype	@"ET_EXEC"


//--------------------- .nv.info                  --------------------------
	.section	.nv.info,"",@"SHT_CUDA_INFO"
	.align	4


	//----- nvinfo : EIATTR_REGCOUNT
	.align		4
        /*0000*/ 	.byte	0x04, 0x2f
        /*0002*/ 	.short	(.L_3 - .L_2)
	.align		4
.L_2:
        /*0004*/ 	.word	index@(triton_poi_fused__native_batch_norm_legit_no_training_6)
        /*0008*/ 	.word	0x00000022


	//----- nvinfo : EIATTR_MIN_STACK_SIZE
	.align		4
.L_3:
        /*000c*/ 	.byte	0x04, 0x12
        /*000e*/ 	.short	(.L_5 - .L_4)
	.align		4
.L_4:
        /*0010*/ 	.word	index@(triton_poi_fused__native_batch_norm_legit_no_training_6)
        /*0014*/ 	.word	0x00000000


	//----- nvinfo : EIATTR_FRAME_SIZE
	.align		4
.L_5:
        /*0018*/ 	.byte	0x04, 0x11
        /*001a*/ 	.short	(.L_7 - .L_6)
	.align		4
.L_6:
        /*001c*/ 	.word	index@(triton_poi_fused__native_batch_norm_legit_no_training_6)
        /*0020*/ 	.word	0x00000000


	//----- nvinfo : EIATTR_MIN_STACK_SIZE
	.align		4
.L_7:
        /*0024*/ 	.byte	0x04, 0x12
        /*0026*/ 	.short	(.L_9 - .L_8)
	.align		4
.L_8:
        /*0028*/ 	.word	index@(triton_poi_fused__native_batch_norm_legit_no_training_6)
        /*002c*/ 	.word	0x00000000
.L_9:


//--------------------- .nv.info.triton_poi_fused__native_batch_norm_legit_no_training_6 --------------------------
	.section	.nv.info.triton_poi_fused__native_batch_norm_legit_no_training_6,"",@"SHT_CUDA_INFO"
	.sectionflags	@""
	.align	4


	//----- nvinfo : EIATTR_CUDA_API_VERSION
	.align		4
        /*0000*/ 	.byte	0x04, 0x37
        /*0002*/ 	.short	(.L_11 - .L_10)
.L_10:
        /*0004*/ 	.word	0x0000007c


	//----- nvinfo : EIATTR_KPARAM_INFO
	.align		4
.L_11:
        /*0008*/ 	.byte	0x04, 0x17
        /*000a*/ 	.short	(.L_13 - .L_12)
.L_12:
        /*000c*/ 	.word	0x00000000
        /*0010*/ 	.short	0x0007
        /*0012*/ 	.short	0x0034
        /*0014*/ 	.byte	0x00, 0xf0, 0x11, 0x00


	//----- nvinfo : EIATTR_KPARAM_INFO
	.align		4
.L_13:
        /*0018*/ 	.byte	0x04, 0x17
        /*001a*/ 	.short	(.L_15 - .L_14)
.L_14:
        /*001c*/ 	.word	0x00000000
        /*0020*/ 	.short	0x0006
        /*0022*/ 	.short	0x0030
        /*0024*/ 	.byte	0x00, 0xf0, 0x11, 0x00


	//----- nvinfo : EIATTR_KPARAM_INFO
	.align		4
.L_15:
        /*0028*/ 	.byte	0x04, 0x17
        /*002a*/ 	.short	(.L_17 - .L_16)
.L_16:
        /*002c*/ 	.word	0x00000000
        /*0030*/ 	.short	0x0005
        /*0032*/ 	.short	0x0028
        /*0034*/ 	.byte	0x00, 0xf4, 0x21, 0x00


	//----- nvinfo : EIATTR_KPARAM_INFO
	.align		4
.L_17:
        /*0038*/ 	.byte	0x04, 0x17
        /*003a*/ 	.short	(.L_19 - .L_18)
.L_18:
        /*003c*/ 	.word	0x00000000
        /*0040*/ 	.short	0x0004
        /*0042*/ 	.short	0x0020
        /*0044*/ 	.byte	0x00, 0xf4, 0x21, 0x00


	//----- nvinfo : EIATTR_KPARAM_INFO
	.align		4
.L_19:
        /*0048*/ 	.byte	0x04, 0x17
        /*004a*/ 	.short	(.L_21 - .L_20)
.L_20:
        /*004c*/ 	.word	0x00000000
        /*0050*/ 	.short	0x0003
        /*0052*/ 	.short	0x0018
        /*0054*/ 	.byte	0x00, 0xf4, 0x21, 0x00


	//----- nvinfo : EIATTR_KPARAM_INFO
	.align		4
.L_21:
        /*0058*/ 	.byte	0x04, 0x17
        /*005a*/ 	.short	(.L_23 - .L_22)
.L_22:
        /*005c*/ 	.word	0x00000000
        /*0060*/ 	.short	0x0002
        /*0062*/ 	.short	0x0010
        /*0064*/ 	.byte	0x00, 0xf4, 0x21, 0x00


	//----- nvinfo : EIATTR_KPARAM_INFO
	.align		4
.L_23:
        /*0068*/ 	.byte	0x04, 0x17
        /*006a*/ 	.short	(.L_25 - .L_24)
.L_24:
        /*006c*/ 	.word	0x00000000
        /*0070*/ 	.short	0x0001
        /*0072*/ 	.short	0x0008
        /*0074*/ 	.byte	0x00, 0xf4, 0x21, 0x00


	//----- nvinfo : EIATTR_KPARAM_INFO
	.align		4
.L_25:
        /*0078*/ 	.byte	0x04, 0x17
        /*007a*/ 	.short	(.L_27 - .L_26)
.L_26:
        /*007c*/ 	.word	0x00000000
        /*0080*/ 	.short	0x0000
        /*0082*/ 	.short	0x0000
        /*0084*/ 	.byte	0x00, 0xf4, 0x21, 0x00


	//----- nvinfo : EIATTR_SPARSE_MMA_MASK
	.align		4
.L_27:
        /*0088*/ 	.byte	0x03, 0x50
        /*008a*/ 	.short	0x0000


	//----- nvinfo : EIATTR_MAXREG_COUNT
	.align		4
        /*008c*/ 	.byte	0x03, 0x1b
        /*008e*/ 	.short	0x00ff


	//----- nvinfo : EIATTR_EXIT_INSTR_OFFSETS
	.align		4
        /*0090*/ 	.byte	0x04, 0x1c
        /*0092*/ 	.short	(.L_29 - .L_28)


	//   ....[0]....
.L_28:
        /*0094*/ 	.word	0x000009f0


	//----- nvinfo : EIATTR_REQNTID
	.align		4
.L_29:
        /*0098*/ 	.byte	0x04, 0x10
        /*009a*/ 	.short	(.L_31 - .L_30)
.L_30:
        /*009c*/ 	.word	0x00000080
        /*00a0*/ 	.word	0x00000001
        /*00a4*/ 	.word	0x00000001


	//----- nvinfo : EIATTR_CBANK_PARAM_SIZE
	.align		4
.L_31:
        /*00a8*/ 	.byte	0x03, 0x19
        /*00aa*/ 	.short	0x0038


	//----- nvinfo : EIATTR_PARAM_CBANK
	.align		4
        /*00ac*/ 	.byte	0x04, 0x0a
        /*00ae*/ 	.short	(.L_33 - .L_32)
	.align		4
.L_32:
        /*00b0*/ 	.word	index@(.nv.constant0.triton_poi_fused__native_batch_norm_legit_no_training_6)
        /*00b4*/ 	.short	0x0210
        /*00b6*/ 	.short	0x0038


	//----- nvinfo : EIATTR_SW_WAR
	.align		4
.L_33:
        /*00b8*/ 	.byte	0x04, 0x36
        /*00ba*/ 	.short	(.L_35 - .L_34)
.L_34:
        /*00bc*/ 	.word	0x00000008
.L_35:


//--------------------- .nv.callgraph             --------------------------
	.section	.nv.callgraph,"",@"SHT_CUDA_CALLGRAPH"
	.align	4
	.sectionentsize	8
	.align		4
        /*0000*/ 	.word	0x00000000
	.align		4
        /*0004*/ 	.word	0xffffffff
	.align		4
        /*0008*/ 	.word	0x00000000
	.align		4
        /*000c*/ 	.word	0xfffffffe
	.align		4
        /*0010*/ 	.word	0x00000000
	.align		4
        /*0014*/ 	.word	0xfffffffd
	.align		4
        /*0018*/ 	.word	0x00000000
	.align		4
        /*001c*/ 	.word	0xfffffffc


//--------------------- .nv.constant4             --------------------------
	.section	.nv.constant4,"a",@progbits
	.align	8
	.align		8
.nv.constant4:
        /*0000*/ 	.dword	_$_str
	.align		8
        /*0008*/ 	.dword	_$_str_$_2


//--------------------- .text.triton_poi_fused__native_batch_norm_legit_no_training_6 --------------------------
	.section	.text.triton_poi_fused__native_batch_norm_legit_no_training_6,"ax",@progbits
	.sectionflags	@"SHF_BARRIERS=1"
	.align	128
        .global         triton_poi_fused__native_batch_norm_legit_no_training_6
        .type           triton_poi_fused__native_batch_norm_legit_no_training_6,@function
        .size           triton_poi_fused__native_batch_norm_legit_no_training_6,(.L_x_1 - triton_poi_fused__native_batch_norm_legit_no_training_6)
        .other          triton_poi_fused__native_batch_norm_legit_no_training_6,@"STO_CUDA_ENTRY STV_DEFAULT"
triton_poi_fused__native_batch_norm_legit_no_training_6:
.text.triton_poi_fused__native_batch_norm_legit_no_training_6:
[----:B------:R-:W-:Y:S01]  /*0000*/  LDC R1, c[0x0][0x28] ;  /* 0x00000a00ff017b82 */ /* 0x000fe20000000800 */
[----:B------:R-:W1:Y:S07]  /*0010*/  S2R R2, SR_CTAID.Y ;  /* 0x0000000000027919 */ /* 0x000e6e0000002600 */
[----:B------:R-:W2:Y:S01]  /*0020*/  LDC.64 R4, c[0x0][0x220] ;  /* 0x00008800ff047b82 */ /* 0x000ea20000000a00 */
[----:B------:R-:W-:Y:S01]  /*0030*/  ULDC.64 UR6, c[0x0][0x208] ;  /* 0x0000820000067ab9 */ /* 0x000fe20000000a00 */
[----:B------:R-:W3:Y:S01]  /*0040*/  S2R R20, SR_TID.X ;  /* 0x0000000000147919 */ /* 0x000ee20000002100 */
[----:B------:R-:W4:Y:S05]  /*0050*/  S2R R3, SR_CTAID.X ;  /* 0x0000000000037919 */ /* 0x000f2a0000002500 */
[----:B------:R-:W5:Y:S08]  /*0060*/  LDC.64 R16, c[0x0][0x210] ;  /* 0x00008400ff107b82 */ /* 0x000f700000000a00 */
[----:B------:R-:W4:Y:S08]  /*0070*/  LDC.64 R8, c[0x0][0x218] ;  /* 0x00008600ff087b82 */ /* 0x000f300000000a00 */
[----:B------:R-:W5:Y:S01]  /*0080*/  LDC.64 R22, c[0x0][0x230] ;  /* 0x00008c00ff167b82 */ /* 0x000f620000000a00 */
[----:B-1----:R-:W-:-:S07]  /*0090*/  SHF.L.U32 R0, R2, 0x5, RZ ;  /* 0x0000000502007819 */ /* 0x002fce00000006ff */
[----:B------:R-:W1:Y:S01]  /*00a0*/  LDC.64 R30, c[0x0][0x228] ;  /* 0x00008a00ff1e7b82 */ /* 0x000e620000000a00 */
[----:B------:R-:W-:Y:S02]  /*00b0*/  SHF.R.S32.HI R2, RZ, 0x1a, R2 ;  /* 0x0000001aff027819 */ /* 0x000fe40000011402 */
[----:B---3--:R-:W-:Y:S02]  /*00c0*/  SHF.L.U32 R21, R20, 0x2, RZ ;  /* 0x0000000214157819 */ /* 0x008fe400000006ff */
[----:B------:R-:W-:Y:S02]  /*00d0*/  SGXT R2, R2, 0x1 ;  /* 0x000000010202781a */ /* 0x000fe40000000200 */
[----:B------:R-:W-:-:S04]  /*00e0*/  LOP3.LUT R25, R0, 0x1c, R21, 0xf8, !PT ;  /* 0x0000001c00197812 */ /* 0x000fc800078ef815 */
[----:B------:R-:W-:-:S04]  /*00f0*/  LEA.HI R2, R2, R25, RZ, 0xb ;  /* 0x0000001902027211 */ /* 0x000fc800078f58ff */
[----:B------:R-:W-:-:S04]  /*0100*/  LOP3.LUT R6, R2, 0xfffff800, RZ, 0xc0, !PT ;  /* 0xfffff80002067812 */ /* 0x000fc800078ec0ff */
[----:B------:R-:W-:-:S05]  /*0110*/  IADD3 R25, R25, -R6, RZ ;  /* 0x8000000619197210 */ /* 0x000fca0007ffe0ff */
[----:B--2---:R-:W-:-:S06]  /*0120*/  IMAD.WIDE R4, R25, 0x4, R4 ;  /* 0x0000000419047825 */ /* 0x004fcc00078e0204 */
[----:B------:R-:W2:Y:S01]  /*0130*/  LDG.E.EL.128 R4, desc[UR6][R4.64] ;  /* 0x0000000604047981 */ /* 0x000ea2000c2e1d00 */
[----:B------:R-:W-:Y:S01]  /*0140*/  SHF.R.U32.HI R11, RZ, 0x3, R20 ;  /* 0x00000003ff0b7819 */ /* 0x000fe20000011614 */
[----:B0---4-:R-:W-:Y:S01]  /*0150*/  IMAD.WIDE R8, R25, 0x4, R8 ;  /* 0x0000000419087825 */ /* 0x011fe200078e0208 */
[----:B------:R-:W-:-:S03]  /*0160*/  SHF.L.U32 R10, R2, 0xc, RZ ;  /* 0x0000000c020a7819 */ /* 0x000fc600000006ff */
[----:B------:R-:W-:Y:S01]  /*0170*/  IMAD.SHL.U32 R2, R3, 0x20, RZ ;  /* 0x0000002003027824 */ /* 0x000fe200078e00ff */
[----:B------:R-:W-:Y:S02]  /*0180*/  SGXT.U32 R3, R11, 0x4 ;  /* 0x000000040b03781a */ /* 0x000fe40000000000 */
[----:B------:R-:W-:Y:S02]  /*0190*/  LOP3.LUT R10, R10, 0xff800000, RZ, 0xc0, !PT ;  /* 0xff8000000a0a7812 */ /* 0x000fe400078ec0ff */
[----:B------:R-:W-:Y:S02]  /*01a0*/  LOP3.LUT R11, R2, 0x10, R3, 0xfe, !PT ;  /* 0x00000010020b7812 */ /* 0x000fe400078efe03 */
[----:B------:R-:W-:Y:S02]  /*01b0*/  IADD3 R12, R25, R10, RZ ;  /* 0x0000000a190c7210 */ /* 0x000fe40007ffe0ff */
[----:B------:R-:W-:Y:S02]  /*01c0*/  LOP3.LUT R10, R2, R3, RZ, 0xfc, !PT ;  /* 0x00000003020a7212 */ /* 0x000fe400078efcff */
[----:B------:R-:W-:-:S02]  /*01d0*/  LEA R13, R11, R12, 0xb ;  /* 0x0000000c0b0d7211 */ /* 0x000fc400078e58ff */
[----:B------:R-:W-:-:S03]  /*01e0*/  LEA R11, R10, R12, 0xb ;  /* 0x0000000c0a0b7211 */ /* 0x000fc600078e58ff */
[----:B-----5:R-:W-:-:S04]  /*01f0*/  IMAD.WIDE R12, R13, 0x4, R16 ;  /* 0x000000040d0c7825 */ /* 0x020fc800078e0210 */
[----:B------:R-:W-:Y:S02]  /*0200*/  IMAD.WIDE R16, R11, 0x4, R16 ;  /* 0x000000040b107825 */ /* 0x000fe400078e0210 */
[----:B------:R-:W3:Y:S04]  /*0210*/  LDG.E.EL.128 R8, desc[UR6][R8.64] ;  /* 0x0000000608087981 */ /* 0x000ee8000c2e1d00 */
[----:B------:R-:W3:Y:S04]  /*0220*/  LDG.E.EL.128 R12, desc[UR6][R12.64] ;  /* 0x000000060c0c7981 */ /* 0x000ee8000c2e1d00 */
[----:B------:R-:W4:Y:S01]  /*0230*/  LDG.E.EL.128 R16, desc[UR6][R16.64] ;  /* 0x0000000610107981 */ /* 0x000f22000c2e1d00 */
[----:B------:R-:W-:-:S02]  /*0240*/  IMAD.MOV.U32 R28, RZ, RZ, 0x3e800000 ;  /* 0x3e800000ff1c7424 */ /* 0x000fc400078e00ff */
[----:B--2---:R-:W-:Y:S01]  /*0250*/  FADD R6, R6, 9.9999997473787516356e-06 ;  /* 0x3727c5ac06067421 */ /* 0x004fe20000000000 */
[----:B------:R-:W-:Y:S01]  /*0260*/  FADD R5, R5, 9.9999997473787516356e-06 ;  /* 0x3727c5ac05057421 */ /* 0x000fe20000000000 */
[----:B------:R-:W-:Y:S02]  /*0270*/  FADD R4, R4, 9.9999997473787516356e-06 ;  /* 0x3727c5ac04047421 */ /* 0x000fe40000000000 */
[----:B------:R-:W0:Y:S08]  /*0280*/  MUFU.SQRT R27, R6 ;  /* 0x00000006001b7308 */ /* 0x000e300000002000 */
[----:B------:R-:W2:Y:S01]  /*0290*/  MUFU.SQRT R29, R5 ;  /* 0x00000005001d7308 */ /* 0x000ea20000002000 */
[----:B0-----:R-:W-:-:S07]  /*02a0*/  FSETP.GT.AND P2, PT, R27, 8.50705917302346158658e+37, PT ;  /* 0x7e8000001b00780b */ /* 0x001fce0003f44000 */
[----:B------:R3:W0:Y:S01]  /*02b0*/  MUFU.SQRT R24, R4 ;  /* 0x0000000400187308 */ /* 0x0006220000002000 */
[----:B------:R-:W-:Y:S02]  /*02c0*/  FSETP.GEU.AND P5, PT, R27, 1.175494350822287508e-38, PT ;  /* 0x008000001b00780b */ /* 0x000fe40003fae000 */
[C---:B--2---:R-:W-:Y:S02]  /*02d0*/  FSETP.GT.AND P1, PT, R29.reuse, 8.50705917302346158658e+37, PT ;  /* 0x7e8000001d00780b */ /* 0x044fe40003f24000 */
[----:B------:R-:W-:Y:S01]  /*02e0*/  FSETP.GEU.AND P4, PT, R29, 1.175494350822287508e-38, PT ;  /* 0x008000001d00780b */ /* 0x000fe20003f8e000 */
[----:B------:R-:W-:Y:S01]  /*02f0*/  @P2 FMUL R27, R27, 0.25 ;  /* 0x3e8000001b1b2820 */ /* 0x000fe20000400000 */
[----:B---3--:R-:W-:Y:S01]  /*0300*/  FADD R4, R15, -R11 ;  /* 0x8000000b0f047221 */ /* 0x008fe20000000000 */
[----:B------:R-:W-:Y:S01]  /*0310*/  FADD R5, R14, -R10 ;  /* 0x8000000a0e057221 */ /* 0x000fe20000000000 */
[----:B------:R-:W-:-:S05]  /*0320*/  FADD R6, R13, -R9 ;  /* 0x800000090d067221 */ /* 0x000fca0000000000 */
[----:B------:R-:W-:Y:S01]  /*0330*/  @!P5 FMUL R27, R27, 16777216 ;  /* 0x4b8000001b1bd820 */ /* 0x000fe20000400000 */
[----:B----4-:R-:W-:Y:S01]  /*0340*/  FADD R19, R19, -R11 ;  /* 0x8000000b13137221 */ /* 0x010fe20000000000 */
[----:B------:R-:W-:Y:S01]  /*0350*/  FADD R18, R18, -R10 ;  /* 0x8000000a12127221 */ /* 0x000fe20000000000 */
[----:B------:R-:W-:Y:S01]  /*0360*/  FADD R26, R12, -R8 ;  /* 0x800000080c1a7221 */ /* 0x000fe20000000000 */
[----:B------:R-:W-:Y:S01]  /*0370*/  @P1 FMUL R29, R29, 0.25 ;  /* 0x3e8000001d1d1820 */ /* 0x000fe20000400000 */
[----:B------:R-:W-:Y:S01]  /*0380*/  IMAD.WIDE R12, R25, 0x4, R22 ;  /* 0x00000004190c7825 */ /* 0x000fe200078e0216 */
[----:B------:R-:W2:Y:S01]  /*0390*/  MUFU.RCP R27, R27 ;  /* 0x0000001b001b7308 */ /* 0x000ea20000001000 */
[C---:B------:R-:W-:Y:S02]  /*03a0*/  FSEL R10, R28.reuse, 1, P2 ;  /* 0x3f8000001c0a7808 */ /* 0x040fe40001000000 */
[----:B------:R-:W-:Y:S01]  /*03b0*/  @!P4 FMUL R29, R29, 16777216 ;  /* 0x4b8000001d1dc820 */ /* 0x000fe20000400000 */
[----:B------:R-:W-:Y:S01]  /*03c0*/  FSEL R22, R28, 1, P1 ;  /* 0x3f8000001c167808 */ /* 0x000fe20000800000 */
[----:B------:R-:W-:Y:S01]  /*03d0*/  FADD R17, R17, -R9 ;  /* 0x8000000911117221 */ /* 0x000fe20000000000 */
[----:B------:R-:W-:Y:S01]  /*03e0*/  FADD R16, R16, -R8 ;  /* 0x8000000810107221 */ /* 0x000fe20000000000 */
[----:B-1----:R-:W-:-:S04]  /*03f0*/  IMAD.WIDE R8, R25, 0x4, R30 ;  /* 0x0000000419087825 */ /* 0x002fc800078e021e */
[----:B------:R-:W-:Y:S01]  /*0400*/  @!P5 FMUL R10, R10, 16777216 ;  /* 0x4b8000000a0ad820 */ /* 0x000fe20000400000 */
[----:B------:R-:W1:Y:S01]  /*0410*/  MUFU.RCP R11, R29 ;  /* 0x0000001d000b7308 */ /* 0x000e620000001000 */
[----:B------:R-:W-:Y:S01]  /*0420*/  @!P4 FMUL R22, R22, 16777216 ;  /* 0x4b8000001616c820 */ /* 0x000fe20000400000 */
[----:B------:R-:W3:Y:S01]  /*0430*/  LDG.E.EL.128 R12, desc[UR6][R12.64] ;  /* 0x000000060c0c7981 */ /* 0x000ee2000c2e1d00 */
[C---:B0-----:R-:W-:Y:S02]  /*0440*/  FSETP.GT.AND P0, PT, R24.reuse, 8.50705917302346158658e+37, PT ;  /* 0x7e8000001800780b */ /* 0x041fe40003f04000 */
[----:B------:R-:W-:Y:S01]  /*0450*/  FSETP.GEU.AND P3, PT, R24, 1.175494350822287508e-38, PT ;  /* 0x008000001800780b */ /* 0x000fe20003f6e000 */
[----:B--2---:R-:W-:Y:S01]  /*0460*/  FMUL R27, R27, R10 ;  /* 0x0000000a1b1b7220 */ /* 0x004fe20000400000 */
[----:B------:R-:W-:Y:S01]  /*0470*/  FSEL R23, R28, 1, P0 ;  /* 0x3f8000001c177808 */ /* 0x000fe20000000000 */
[----:B-1----:R-:W-:-:S08]  /*0480*/  FMUL R22, R11, R22 ;  /* 0x000000160b167220 */ /* 0x002fd00000400000 */
[----:B------:R-:W-:Y:S01]  /*0490*/  @P0 FMUL R24, R24, 0.25 ;  /* 0x3e80000018180820 */ /* 0x000fe20000400000 */
[----:B------:R-:W3:Y:S01]  /*04a0*/  LDG.E.EL.128 R8, desc[UR6][R8.64] ;  /* 0x0000000608087981 */ /* 0x000ee2000c2e1d00 */
[----:B------:R-:W-:Y:S02]  /*04b0*/  @!P3 FMUL R23, R23, 16777216 ;  /* 0x4b8000001717b820 */ /* 0x000fe40000400000 */
[----:B------:R-:W-:-:S06]  /*04c0*/  @!P3 FMUL R24, R24, 16777216 ;  /* 0x4b8000001818b820 */ /* 0x000fcc0000400000 */
[----:B------:R-:W0:Y:S02]  /*04d0*/  MUFU.RCP R24, R24 ;  /* 0x0000001800187308 */ /* 0x000e240000001000 */
[----:B0-----:R-:W-:Y:S01]  /*04e0*/  FMUL R23, R24, R23 ;  /* 0x0000001718177220 */ /* 0x001fe20000400000 */
[----:B------:R-:W-:-:S05]  /*04f0*/  FADD R24, R7, 9.9999997473787516356e-06 ;  /* 0x3727c5ac07187421 */ /* 0x000fca0000000000 */
[----:B------:R-:W0:Y:S01]  /*0500*/  MUFU.SQRT R29, R24 ;  /* 0x00000018001d7308 */ /* 0x000e220000002000 */
[----:B------:R-:W1:Y:S01]  /*0510*/  S2UR UR5, SR_CgaCtaId ;  /* 0x00000000000579c3 */ /* 0x000e620000008800 */
[C---:B0-----:R-:W-:Y:S02]  /*0520*/  FSETP.GT.AND P0, PT, R29.reuse, 8.50705917302346158658e+37, PT ;  /* 0x7e8000001d00780b */ /* 0x041fe40003f04000 */
[----:B------:R-:W-:Y:S02]  /*0530*/  FSETP.GEU.AND P1, PT, R29, 1.175494350822287508e-38, PT ;  /* 0x008000001d00780b */ /* 0x000fe40003f2e000 */
[----:B------:R-:W-:-:S09]  /*0540*/  SHF.L.U32 R24, R20, 0x7, RZ ;  /* 0x0000000714187819 */ /* 0x000fd200000006ff */
[----:B------:R-:W-:-:S04]  /*0550*/  @P0 FMUL R29, R29, 0.25 ;  /* 0x3e8000001d1d0820 */ /* 0x000fc80000400000 */
[----:B------:R-:W-:Y:S01]  /*0560*/  @!P1 FMUL R29, R29, 16777216 ;  /* 0x4b8000001d1d9820 */ /* 0x000fe20000400000 */
[----:B------:R-:W-:-:S03]  /*0570*/  FMUL R25, R16, R23 ;  /* 0x0000001710197220 */ /* 0x000fc60000400000 */
[----:B------:R-:W0:Y:S01]  /*0580*/  MUFU.RCP R7, R29 ;  /* 0x0000001d00077308 */ /* 0x000e220000001000 */
[----:B------:R-:W-:Y:S01]  /*0590*/  FMUL R23, R26, R23 ;  /* 0x000000171a177220 */ /* 0x000fe20000400000 */
[-C--:B------:R-:W-:Y:S01]  /*05a0*/  FMUL R16, R17, R22.reuse ;  /* 0x0000001611107220 */ /* 0x080fe20000400000 */
[----:B------:R-:W-:Y:S01]  /*05b0*/  UMOV UR4, 0x400 ;  /* 0x0000040000047882 */ /* 0x000fe20000000000 */
[----:B------:R-:W-:Y:S01]  /*05c0*/  LOP3.LUT R24, R24, 0x380, RZ, 0xc0, !PT ;  /* 0x0000038018187812 */ /* 0x000fe200078ec0ff */
[----:B------:R-:W-:Y:S01]  /*05d0*/  FMUL R22, R6, R22 ;  /* 0x0000001606167220 */ /* 0x000fe20000400000 */
[----:B------:R-:W-:Y:S01]  /*05e0*/  FSEL R28, R28, 1, P0 ;  /* 0x3f8000001c1c7808 */ /* 0x000fe20000000000 */
[----:B-1----:R-:W-:Y:S01]  /*05f0*/  UPRMT UR4, UR5, 0x654, UR4 ;  /* 0x0000065405047896 */ /* 0x002fe20008000004 */
[----:B------:R-:W-:-:S03]  /*0600*/  LOP3.LUT R17, R24, R3, RZ, 0xfc, !PT ;  /* 0x0000000318117212 */ /* 0x000fc600078efcff */
[----:B------:R-:W-:-:S04]  /*0610*/  @!P1 FMUL R28, R28, 16777216 ;  /* 0x4b8000001c1c9820 */ /* 0x000fc80000400000 */
[----:B0-----:R-:W-:Y:S01]  /*0620*/  FMUL R7, R7, R28 ;  /* 0x0000001c07077220 */ /* 0x001fe20000400000 */
[----:B------:R-:W-:Y:S01]  /*0630*/  LEA.HI R26, R24, UR4, RZ, 0x1d ;  /* 0x00000004181a7c11 */ /* 0x000fe2000f8fe8ff */
[-C--:B------:R-:W-:Y:S01]  /*0640*/  FMUL R29, R18, R27.reuse ;  /* 0x0000001b121d7220 */ /* 0x080fe20000400000 */
[----:B------:R-:W-:Y:S01]  /*0650*/  FMUL R5, R5, R27 ;  /* 0x0000001b05057220 */ /* 0x000fe20000400000 */
[----:B------:R-:W-:Y:S01]  /*0660*/  SHF.R.U32.HI R20, RZ, 0x1, R20 ;  /* 0x00000001ff147819 */ /* 0x000fe20000011614 */
[----:B------:R-:W-:Y:S01]  /*0670*/  FMUL R4, R4, R7 ;  /* 0x0000000704047220 */ /* 0x000fe20000400000 */
[----:B------:R-:W-:Y:S02]  /*0680*/  LEA R26, R17, R26, 0x2 ;  /* 0x0000001a111a7211 */ /* 0x000fe400078e10ff */
[----:B------:R-:W-:-:S04]  /*0690*/  LOP3.LUT R20, R20, 0x3c, RZ, 0xc0, !PT ;  /* 0x0000003c14147812 */ /* 0x000fc800078ec0ff */
[----:B------:R-:W-:Y:S02]  /*06a0*/  IADD3 R27, R20, UR4, RZ ;  /* 0x00000004141b7c10 */ /* 0x000fe4000fffe0ff */
[----:B------:R-:W-:Y:S01]  /*06b0*/  LOP3.LUT R2, R2, 0x1c, R21, 0xf8, !PT ;  /* 0x0000001c02027812 */ /* 0x000fe200078ef815 */
[C-C-:B---3--:R-:W-:Y:S01]  /*06c0*/  FFMA R6, R8.reuse, R25, R12.reuse ;  /* 0x0000001908067223 */ /* 0x148fe2000000000c */
[----:B------:R-:W-:Y:S01]  /*06d0*/  FFMA R25, R8, R23, R12 ;  /* 0x0000001708197223 */ /* 0x000fe2000000000c */
[C---:B------:R-:W-:Y:S02]  /*06e0*/  LOP3.LUT R12, R24.reuse, 0x40, RZ, 0xfc, !PT ;  /* 0x00000040180c7812 */ /* 0x040fe400078efcff */
[----:B------:R-:W-:Y:S02]  /*06f0*/  LOP3.LUT R23, R24, 0x60, RZ, 0xfc, !PT ;  /* 0x0000006018177812 */ /* 0x000fe400078efcff */
[----:B------:R-:W-:Y:S02]  /*0700*/  LEA.HI R12, R12, UR4, RZ, 0x1d ;  /* 0x000000040c0c7c11 */ /* 0x000fe4000f8fe8ff */
[----:B------:R-:W-:-:S02]  /*0710*/  LOP3.LUT R8, R24, 0x20, RZ, 0xfc, !PT ;  /* 0x0000002018087812 */ /* 0x000fc400078efcff */
[----:B------:R-:W-:Y:S01]  /*0720*/  LEA.HI R28, R23, UR4, RZ, 0x1d ;  /* 0x00000004171c7c11 */ /* 0x000fe2000f8fe8ff */
[----:B------:R-:W-:Y:S01]  /*0730*/  IMAD R23, R17, 0x4, R12 ;  /* 0x0000000411177824 */ /* 0x000fe200078e020c */
[----:B------:R-:W-:Y:S02]  /*0740*/  LEA.HI R8, R8, UR4, RZ, 0x1d ;  /* 0x0000000408087c11 */ /* 0x000fe4000f8fe8ff */
[----:B------:R-:W-:Y:S02]  /*0750*/  LOP3.LUT R12, R21, 0x1fc, RZ, 0xc0, !PT ;  /* 0x000001fc150c7812 */ /* 0x000fe400078ec0ff */
[----:B------:R-:W-:Y:S02]  /*0760*/  LEA R24, R17, R8, 0x2 ;  /* 0x0000000811187211 */ /* 0x000fe400078e10ff */
[----:B------:R-:W-:-:S04]  /*0770*/  LOP3.LUT R8, R12, 0x200, RZ, 0xfc, !PT ;  /* 0x000002000c087812 */ /* 0x000fc800078efcff */
[----:B------:R-:W-:-:S04]  /*0780*/  SHF.R.U32.HI R8, RZ, 0x3, R8 ;  /* 0x00000003ff087819 */ /* 0x000fc80000011608 */
[----:B------:R-:W-:-:S04]  /*0790*/  LOP3.LUT R8, R8, 0x7c, RZ, 0xc0, !PT ;  /* 0x0000007c08087812 */ /* 0x000fc800078ec0ff */
[----:B------:R-:W-:Y:S01]  /*07a0*/  IADD3 R31, R8, UR4, RZ ;  /* 0x00000004081f7c10 */ /* 0x000fe2000fffe0ff */
[----:B------:R-:W-:Y:S01]  /*07b0*/  FMUL R8, R19, R7 ;  /* 0x0000000713087220 */ /* 0x000fe20000400000 */
[----:B------:R-:W-:Y:S01]  /*07c0*/  FFMA R7, R9, R16, R13 ;  /* 0x0000001009077223 */ /* 0x000fe2000000000d */
[C-C-:B------:R-:W-:Y:S01]  /*07d0*/  FFMA R16, R10.reuse, R29, R14.reuse ;  /* 0x0000001d0a107223 */ /* 0x140fe2000000000e */
[----:B------:R-:W-:Y:S01]  /*07e0*/  FFMA R14, R10, R5, R14 ;  /* 0x000000050a0e7223 */ /* 0x000fe2000000000e */
[----:B------:R-:W-:Y:S01]  /*07f0*/  LEA R17, R17, R28, 0x2 ;  /* 0x0000001c11117211 */ /* 0x000fe200078e10ff */
[----:B------:R-:W-:Y:S01]  /*0800*/  FFMA R10, R11, R8, R15 ;  /* 0x000000080b0a7223 */ /* 0x000fe2000000000f */
[----:B------:R-:W-:Y:S01]  /*0810*/  FFMA R13, R9, R22, R13 ;  /* 0x00000016090d7223 */ /* 0x000fe2000000000d */
[----:B------:R-:W-:Y:S01]  /*0820*/  STS [R26], R6 ;  /* 0x000000061a007388 */ /* 0x000fe20000000800 */
[----:B------:R-:W-:-:S03]  /*0830*/  FFMA R20, R11, R4, R15 ;  /* 0x000000040b147223 */ /* 0x000fc6000000000f */
[----:B------:R-:W-:Y:S04]  /*0840*/  STS [R24+0x80], R7 ;  /* 0x0000800718007388 */ /* 0x000fe80000000800 */
[----:B------:R-:W-:Y:S04]  /*0850*/  STS [R23+0x100], R16 ;  /* 0x0001001017007388 */ /* 0x000fe80000000800 */
[----:B------:R-:W-:Y:S04]  /*0860*/  STS [R17+0x180], R10 ;  /* 0x0001800a11007388 */ /* 0x000fe80000000800 */
[----:B------:R-:W-:Y:S04]  /*0870*/  STS [R26+0x40], R25 ;  /* 0x000040191a007388 */ /* 0x000fe80000000800 */
[----:B------:R-:W-:Y:S04]  /*0880*/  STS [R24+0xc0], R13 ;  /* 0x0000c00d18007388 */ /* 0x000fe80000000800 */
[----:B------:R0:W-:Y:S04]  /*0890*/  STS [R23+0x140], R14 ;  /* 0x0001400e17007388 */ /* 0x0001e80000000800 */
[----:B------:R1:W-:Y:S01]  /*08a0*/  STS [R17+0x1c0], R20 ;  /* 0x0001c01411007388 */ /* 0x0003e20000000800 */
[C---:B------:R-:W-:Y:S01]  /*08b0*/  IMAD R18, R12.reuse, 0x4, R27 ;  /* 0x000000040c127824 */ /* 0x040fe200078e021b */
[----:B------:R-:W-:Y:S01]  /*08c0*/  BAR.SYNC.DEFER_BLOCKING 0x0 ;  /* 0x0000000000007b1d */ /* 0x000fe20000010000 */
[----:B------:R-:W-:-:S07]  /*08d0*/  LEA R12, R12, R31, 0x2 ;  /* 0x0000001f0c0c7211 */ /* 0x000fce00078e10ff */
[----:B0-----:R-:W0:Y:S01]  /*08e0*/  LDC.64 R14, c[0x0][0x238] ;  /* 0x00008e00ff0e7b82 */ /* 0x001e220000000a00 */
[----:B------:R-:W-:Y:S04]  /*08f0*/  LDS R4, [R18] ;  /* 0x0000000012047984 */ /* 0x000fe80000000800 */
[----:B------:R-:W-:Y:S04]  /*0900*/  LDS R5, [R18+0x4] ;  /* 0x0000040012057984 */ /* 0x000fe80000000800 */
[----:B------:R-:W-:Y:S04]  /*0910*/  LDS R6, [R18+0x8] ;  /* 0x0000080012067984 */ /* 0x000fe80000000800 */
[----:B------:R-:W2:Y:S04]  /*0920*/  LDS R7, [R18+0xc] ;  /* 0x00000c0012077984 */ /* 0x000ea80000000800 */
[----:B------:R-:W-:Y:S04]  /*0930*/  LDS R8, [R12+0x800] ;  /* 0x000800000c087984 */ /* 0x000fe80000000800 */
[----:B------:R-:W-:Y:S04]  /*0940*/  LDS R9, [R12+0x804] ;  /* 0x000804000c097984 */ /* 0x000fe80000000800 */
[----:B------:R-:W-:Y:S04]  /*0950*/  LDS R10, [R12+0x808] ;  /* 0x000808000c0a7984 */ /* 0x000fe80000000800 */
[----:B------:R-:W3:Y:S01]  /*0960*/  LDS R11, [R12+0x80c] ;  /* 0x00080c000c0b7984 */ /* 0x000ee20000000800 */
[----:B------:R-:W-:-:S02]  /*0970*/  LOP3.LUT R13, R0, R3, RZ, 0xfc, !PT ;  /* 0x00000003000d7212 */ /* 0x000fc400078efcff */
[----:B------:R-:W-:Y:S02]  /*0980*/  LOP3.LUT R3, R0, 0x10, R3, 0xfe, !PT ;  /* 0x0000001000037812 */ /* 0x000fe400078efe03 */
[-C--:B------:R-:W-:Y:S02]  /*0990*/  LEA R13, R13, R2.reuse, 0xc ;  /* 0x000000020d0d7211 */ /* 0x080fe400078e60ff */
[----:B-1----:R-:W-:-:S03]  /*09a0*/  LEA R17, R3, R2, 0xc ;  /* 0x0000000203117211 */ /* 0x002fc600078e60ff */
[----:B0-----:R-:W-:-:S04]  /*09b0*/  IMAD.WIDE R2, R13, 0x4, R14 ;  /* 0x000000040d027825 */ /* 0x001fc800078e020e */
[----:B------:R-:W-:Y:S01]  /*09c0*/  IMAD.WIDE R14, R17, 0x4, R14 ;  /* 0x00000004110e7825 */ /* 0x000fe200078e020e */
[----:B--2---:R-:W-:Y:S04]  /*09d0*/  STG.E.128 desc[UR6][R2.64], R4 ;  /* 0x0000000402007986 */ /* 0x004fe8000c101d06 */
[----:B---3--:R-:W-:Y:S01]  /*09e0*/  STG.E.128 desc[UR6][R14.64], R8 ;  /* 0x000000080e007986 */ /* 0x008fe2000c101d06 */
[----:B------:R-:W-:Y:S05]  /*09f0*/  EXIT ;  /* 0x000000000000794d */ /* 0x000fea0003800000 */
.L_x_0:
[----:B------:R-:W-:-:S00]  /*0a00*/  BRA `(.L_x_0) ;  /* 0xfffffffc00fc7947 */ /* 0x000fc0000383ffff */
[----:B------:R-:W-:-:S00]  /*0a10*/  NOP ;  /* 0x0000000000007918 */ /* 0x000fc00000000000 */
        /* <DEDUP_REMOVED lines=14> */
.L_x_1:


//--------------------- .nv.global.init           --------------------------
	.section	.nv.global.init,"aw",@progbits
.nv.global.init:
	.type		_$_str,@object
	.size		_$_str,(_$_str_$_2 - _$_str)
_$_str:
        /*0000*/ 	.byte	0x5f, 0x5f, 0x43, 0x55, 0x44, 0x41, 0x5f, 0x46, 0x54, 0x5a, 0x00
	.type		_$_str_$_2,@object
	.size		_$_str_$_2,(.L_1 - _$_str_$_2)
_$_str_$_2:
        /*000b*/ 	.byte	0x5f, 0x5f, 0x43, 0x55, 0x44, 0x41, 0x5f, 0x50, 0x52, 0x45, 0x43, 0x5f, 0x53, 0x51, 0x52, 0x54
        /*001b*/ 	.byte	0x00
.L_1:


//--------------------- .nv.shared.triton_poi_fused__native_batch_norm_legit_no_training_6 --------------------------
	.section	.nv.shared.triton_poi_fused__native_batch_norm_legit_no_training_6,"aw",@nobits
	.sectionflags	@""
	.align	16
	.zero		1024


//--------------------- .nv.constant0.triton_poi_fused__native_batch_norm_legit_no_training_6 --------------------------
	.section	.nv.constant0.triton_poi_fused__native_batch_norm_legit_no_training_6,"a",@progbits
	.sectionflags	@""
	.align	4
.nv.constant0.triton_poi_fused__native_batch_norm_legit_no_training_6:
	.zero		584
